//
// Generated by NVIDIA NVVM Compiler
//
// Compiler Build ID: CL-36424714
// Cuda compilation tools, release 13.0, V13.0.88
// Based on NVVM 20.0.0
//

.version 9.0
.target sm_100
.address_size 64

	// .globl	_Z14sumMatrixOnGPUPiS_S_ii

.visible .entry _Z14sumMatrixOnGPUPiS_S_ii(
	.param .u64 .ptr .align 1 _Z14sumMatrixOnGPUPiS_S_ii_param_0,
	.param .u64 .ptr .align 1 _Z14sumMatrixOnGPUPiS_S_ii_param_1,
	.param .u64 .ptr .align 1 _Z14sumMatrixOnGPUPiS_S_ii_param_2,
	.param .u32 _Z14sumMatrixOnGPUPiS_S_ii_param_3,
	.param .u32 _Z14sumMatrixOnGPUPiS_S_ii_param_4
)
{
	.reg .pred 	%p<4>;
	.reg .b32 	%r<17>;
	.reg .b64 	%rd<11>;

	ld.param.u64 	%rd1, [_Z14sumMatrixOnGPUPiS_S_ii_param_0];
	ld.param.u64 	%rd2, [_Z14sumMatrixOnGPUPiS_S_ii_param_1];
	ld.param.u64 	%rd3, [_Z14sumMatrixOnGPUPiS_S_ii_param_2];
	ld.param.u32 	%r2, [_Z14sumMatrixOnGPUPiS_S_ii_param_3];
	ld.param.u32 	%r3, [_Z14sumMatrixOnGPUPiS_S_ii_param_4];
	mov.u32 	%r5, %ctaid.x;
	mov.u32 	%r6, %ntid.x;
	mov.u32 	%r7, %tid.x;
	mad.lo.s32 	%r8, %r5, %r6, %r7;
	mov.u32 	%r9, %ctaid.y;
	mov.u32 	%r10, %ntid.y;
	mov.u32 	%r11, %tid.y;
	mad.lo.s32 	%r12, %r9, %r10, %r11;
	mad.lo.s32 	%r1, %r2, %r12, %r8;
	setp.ge.u32 	%p1, %r8, %r2;
	setp.ge.u32 	%p2, %r12, %r3;
	or.pred  	%p3, %p1, %p2;
	@%p3 bra 	$L__BB0_2;
	cvta.to.global.u64 	%rd4, %rd1;
	cvta.to.global.u64 	%rd5, %rd2;
	cvta.to.global.u64 	%rd6, %rd3;
	mul.wide.s32 	%rd7, %r1, 4;
	add.s64 	%rd8, %rd4, %rd7;
	ld.global.u32 	%r14, [%rd8];
	add.s64 	%rd9, %rd5, %rd7;
	ld.global.u32 	%r15, [%rd9];
	add.s32 	%r16, %r15, %r14;
	add.s64 	%rd10, %rd6, %rd7;
	st.global.u32 	[%rd10], %r16;
$L__BB0_2:
	ret;

}
	// .globl	_Z16sumMatrixOnGPU1DPiS_S_ii
.visible .entry _Z16sumMatrixOnGPU1DPiS_S_ii(
	.param .u64 .ptr .align 1 _Z16sumMatrixOnGPU1DPiS_S_ii_param_0,
	.param .u64 .ptr .align 1 _Z16sumMatrixOnGPU1DPiS_S_ii_param_1,
	.param .u64 .ptr .align 1 _Z16sumMatrixOnGPU1DPiS_S_ii_param_2,
	.param .u32 _Z16sumMatrixOnGPU1DPiS_S_ii_param_3,
	.param .u32 _Z16sumMatrixOnGPU1DPiS_S_ii_param_4
)
{
	.reg .pred 	%p<12>;
	.reg .b32 	%r<125>;
	.reg .b64 	%rd<101>;

	ld.param.u64 	%rd4, [_Z16sumMatrixOnGPU1DPiS_S_ii_param_0];
	ld.param.u64 	%rd5, [_Z16sumMatrixOnGPU1DPiS_S_ii_param_1];
	ld.param.u64 	%rd6, [_Z16sumMatrixOnGPU1DPiS_S_ii_param_2];
	ld.param.u32 	%r23, [_Z16sumMatrixOnGPU1DPiS_S_ii_param_3];
	ld.param.u32 	%r24, [_Z16sumMatrixOnGPU1DPiS_S_ii_param_4];
	cvta.to.global.u64 	%rd1, %rd6;
	cvta.to.global.u64 	%rd2, %rd5;
	cvta.to.global.u64 	%rd3, %rd4;
	mov.u32 	%r25, %ctaid.x;
	mov.u32 	%r26, %ntid.x;
	mov.u32 	%r27, %tid.x;
	mad.lo.s32 	%r1, %r25, %r26, %r27;
	setp.ge.u32 	%p1, %r1, %r23;
	setp.lt.s32 	%p2, %r24, 1;
	or.pred  	%p3, %p1, %p2;
	@%p3 bra 	$L__BB1_13;
	and.b32  	%r2, %r24, 15;
	setp.lt.u32 	%p4, %r24, 16;
	mov.b32 	%r121, 0;
	@%p4 bra 	$L__BB1_4;
	and.b32  	%r121, %r24, 2147483632;
	neg.s32 	%r119, %r121;
	shl.b32 	%r5, %r23, 4;
	mul.wide.s32 	%rd11, %r23, 4;
	mov.u32 	%r118, %r1;
$L__BB1_3:
	.pragma "nounroll";
	mul.wide.s32 	%rd7, %r118, 4;
	add.s64 	%rd8, %rd3, %rd7;
	ld.global.u32 	%r29, [%rd8];
	add.s64 	%rd9, %rd2, %rd7;
	ld.global.u32 	%r30, [%rd9];
	add.s32 	%r31, %r30, %r29;
	add.s64 	%rd10, %rd1, %rd7;
	st.global.u32 	[%rd10], %r31;
	add.s64 	%rd12, %rd8, %rd11;
	ld.global.u32 	%r32, [%rd12];
	add.s64 	%rd13, %rd9, %rd11;
	ld.global.u32 	%r33, [%rd13];
	add.s32 	%r34, %r33, %r32;
	add.s64 	%rd14, %rd10, %rd11;
	st.global.u32 	[%rd14], %r34;
	add.s64 	%rd15, %rd12, %rd11;
	ld.global.u32 	%r35, [%rd15];
	add.s64 	%rd16, %rd13, %rd11;
	ld.global.u32 	%r36, [%rd16];
	add.s32 	%r37, %r36, %r35;
	add.s64 	%rd17, %rd14, %rd11;
	st.global.u32 	[%rd17], %r37;
	add.s64 	%rd18, %rd15, %rd11;
	ld.global.u32 	%r38, [%rd18];
	add.s64 	%rd19, %rd16, %rd11;
	ld.global.u32 	%r39, [%rd19];
	add.s32 	%r40, %r39, %r38;
	add.s64 	%rd20, %rd17, %rd11;
	st.global.u32 	[%rd20], %r40;
	add.s64 	%rd21, %rd18, %rd11;
	ld.global.u32 	%r41, [%rd21];
	add.s64 	%rd22, %rd19, %rd11;
	ld.global.u32 	%r42, [%rd22];
	add.s32 	%r43, %r42, %r41;
	add.s64 	%rd23, %rd20, %rd11;
	st.global.u32 	[%rd23], %r43;
	add.s64 	%rd24, %rd21, %rd11;
	ld.global.u32 	%r44, [%rd24];
	add.s64 	%rd25, %rd22, %rd11;
	ld.global.u32 	%r45, [%rd25];
	add.s32 	%r46, %r45, %r44;
	add.s64 	%rd26, %rd23, %rd11;
	st.global.u32 	[%rd26], %r46;
	add.s64 	%rd27, %rd24, %rd11;
	ld.global.u32 	%r47, [%rd27];
	add.s64 	%rd28, %rd25, %rd11;
	ld.global.u32 	%r48, [%rd28];
	add.s32 	%r49, %r48, %r47;
	add.s64 	%rd29, %rd26, %rd11;
	st.global.u32 	[%rd29], %r49;
	add.s64 	%rd30, %rd27, %rd11;
	ld.global.u32 	%r50, [%rd30];
	add.s64 	%rd31, %rd28, %rd11;
	ld.global.u32 	%r51, [%rd31];
	add.s32 	%r52, %r51, %r50;
	add.s64 	%rd32, %rd29, %rd11;
	st.global.u32 	[%rd32], %r52;
	add.s64 	%rd33, %rd30, %rd11;
	ld.global.u32 	%r53, [%rd33];
	add.s64 	%rd34, %rd31, %rd11;
	ld.global.u32 	%r54, [%rd34];
	add.s32 	%r55, %r54, %r53;
	add.s64 	%rd35, %rd32, %rd11;
	st.global.u32 	[%rd35], %r55;
	add.s64 	%rd36, %rd33, %rd11;
	ld.global.u32 	%r56, [%rd36];
	add.s64 	%rd37, %rd34, %rd11;
	ld.global.u32 	%r57, [%rd37];
	add.s32 	%r58, %r57, %r56;
	add.s64 	%rd38, %rd35, %rd11;
	st.global.u32 	[%rd38], %r58;
	add.s64 	%rd39, %rd36, %rd11;
	ld.global.u32 	%r59, [%rd39];
	add.s64 	%rd40, %rd37, %rd11;
	ld.global.u32 	%r60, [%rd40];
	add.s32 	%r61, %r60, %r59;
	add.s64 	%rd41, %rd38, %rd11;
	st.global.u32 	[%rd41], %r61;
	add.s64 	%rd42, %rd39, %rd11;
	ld.global.u32 	%r62, [%rd42];
	add.s64 	%rd43, %rd40, %rd11;
	ld.global.u32 	%r63, [%rd43];
	add.s32 	%r64, %r63, %r62;
	add.s64 	%rd44, %rd41, %rd11;
	st.global.u32 	[%rd44], %r64;
	add.s64 	%rd45, %rd42, %rd11;
	ld.global.u32 	%r65, [%rd45];
	add.s64 	%rd46, %rd43, %rd11;
	ld.global.u32 	%r66, [%rd46];
	add.s32 	%r67, %r66, %r65;
	add.s64 	%rd47, %rd44, %rd11;
	st.global.u32 	[%rd47], %r67;
	add.s64 	%rd48, %rd45, %rd11;
	ld.global.u32 	%r68, [%rd48];
	add.s64 	%rd49, %rd46, %rd11;
	ld.global.u32 	%r69, [%rd49];
	add.s32 	%r70, %r69, %r68;
	add.s64 	%rd50, %rd47, %rd11;
	st.global.u32 	[%rd50], %r70;
	add.s64 	%rd51, %rd48, %rd11;
	ld.global.u32 	%r71, [%rd51];
	add.s64 	%rd52, %rd49, %rd11;
	ld.global.u32 	%r72, [%rd52];
	add.s32 	%r73, %r72, %r71;
	add.s64 	%rd53, %rd50, %rd11;
	st.global.u32 	[%rd53], %r73;
	add.s64 	%rd54, %rd51, %rd11;
	ld.global.u32 	%r74, [%rd54];
	add.s64 	%rd55, %rd52, %rd11;
	ld.global.u32 	%r75, [%rd55];
	add.s32 	%r76, %r75, %r74;
	add.s64 	%rd56, %rd53, %rd11;
	st.global.u32 	[%rd56], %r76;
	add.s32 	%r119, %r119, 16;
	add.s32 	%r118, %r118, %r5;
	setp.ne.s32 	%p5, %r119, 0;
	@%p5 bra 	$L__BB1_3;
$L__BB1_4:
	setp.eq.s32 	%p6, %r2, 0;
	@%p6 bra 	$L__BB1_13;
	and.b32  	%r11, %r24, 7;
	setp.lt.u32 	%p7, %r2, 8;
	@%p7 bra 	$L__BB1_7;
	mad.lo.s32 	%r77, %r121, %r23, %r1;
	mul.wide.s32 	%rd57, %r77, 4;
	add.s64 	%rd58, %rd3, %rd57;
	ld.global.u32 	%r78, [%rd58];
	add.s64 	%rd59, %rd2, %rd57;
	ld.global.u32 	%r79, [%rd59];
	add.s32 	%r80, %r79, %r78;
	add.s64 	%rd60, %rd1, %rd57;
	st.global.u32 	[%rd60], %r80;
	mul.wide.s32 	%rd61, %r23, 4;
	add.s64 	%rd62, %rd58, %rd61;
	ld.global.u32 	%r81, [%rd62];
	add.s64 	%rd63, %rd59, %rd61;
	ld.global.u32 	%r82, [%rd63];
	add.s32 	%r83, %r82, %r81;
	add.s64 	%rd64, %rd60, %rd61;
	st.global.u32 	[%rd64], %r83;
	add.s64 	%rd65, %rd62, %rd61;
	ld.global.u32 	%r84, [%rd65];
	add.s64 	%rd66, %rd63, %rd61;
	ld.global.u32 	%r85, [%rd66];
	add.s32 	%r86, %r85, %r84;
	add.s64 	%rd67, %rd64, %rd61;
	st.global.u32 	[%rd67], %r86;
	add.s64 	%rd68, %rd65, %rd61;
	ld.global.u32 	%r87, [%rd68];
	add.s64 	%rd69, %rd66, %rd61;
	ld.global.u32 	%r88, [%rd69];
	add.s32 	%r89, %r88, %r87;
	add.s64 	%rd70, %rd67, %rd61;
	st.global.u32 	[%rd70], %r89;
	add.s64 	%rd71, %rd68, %rd61;
	ld.global.u32 	%r90, [%rd71];
	add.s64 	%rd72, %rd69, %rd61;
	ld.global.u32 	%r91, [%rd72];
	add.s32 	%r92, %r91, %r90;
	add.s64 	%rd73, %rd70, %rd61;
	st.global.u32 	[%rd73], %r92;
	add.s64 	%rd74, %rd71, %rd61;
	ld.global.u32 	%r93, [%rd74];
	add.s64 	%rd75, %rd72, %rd61;
	ld.global.u32 	%r94, [%rd75];
	add.s32 	%r95, %r94, %r93;
	add.s64 	%rd76, %rd73, %rd61;
	st.global.u32 	[%rd76], %r95;
	add.s64 	%rd77, %rd74, %rd61;
	ld.global.u32 	%r96, [%rd77];
	add.s64 	%rd78, %rd75, %rd61;
	ld.global.u32 	%r97, [%rd78];
	add.s32 	%r98, %r97, %r96;
	add.s64 	%rd79, %rd76, %rd61;
	st.global.u32 	[%rd79], %r98;
	add.s64 	%rd80, %rd77, %rd61;
	ld.global.u32 	%r99, [%rd80];
	add.s64 	%rd81, %rd78, %rd61;
	ld.global.u32 	%r100, [%rd81];
	add.s32 	%r101, %r100, %r99;
	add.s64 	%rd82, %rd79, %rd61;
	st.global.u32 	[%rd82], %r101;
	add.s32 	%r121, %r121, 8;
$L__BB1_7:
	setp.eq.s32 	%p8, %r11, 0;
	@%p8 bra 	$L__BB1_13;
	and.b32  	%r14, %r24, 3;
	setp.lt.u32 	%p9, %r11, 4;
	@%p9 bra 	$L__BB1_10;
	mad.lo.s32 	%r102, %r121, %r23, %r1;
	mul.wide.s32 	%rd83, %r102, 4;
	add.s64 	%rd84, %rd3, %rd83;
	ld.global.u32 	%r103, [%rd84];
	add.s64 	%rd85, %rd2, %rd83;
	ld.global.u32 	%r104, [%rd85];
	add.s32 	%r105, %r104, %r103;
	add.s64 	%rd86, %rd1, %rd83;
	st.global.u32 	[%rd86], %r105;
	mul.wide.s32 	%rd87, %r23, 4;
	add.s64 	%rd88, %rd84, %rd87;
	ld.global.u32 	%r106, [%rd88];
	add.s64 	%rd89, %rd85, %rd87;
	ld.global.u32 	%r107, [%rd89];
	add.s32 	%r108, %r107, %r106;
	add.s64 	%rd90, %rd86, %rd87;
	st.global.u32 	[%rd90], %r108;
	add.s64 	%rd91, %rd88, %rd87;
	ld.global.u32 	%r109, [%rd91];
	add.s64 	%rd92, %rd89, %rd87;
	ld.global.u32 	%r110, [%rd92];
	add.s32 	%r111, %r110, %r109;
	add.s64 	%rd93, %rd90, %rd87;
	st.global.u32 	[%rd93], %r111;
	add.s64 	%rd94, %rd91, %rd87;
	ld.global.u32 	%r112, [%rd94];
	add.s64 	%rd95, %rd92, %rd87;
	ld.global.u32 	%r113, [%rd95];
	add.s32 	%r114, %r113, %r112;
	add.s64 	%rd96, %rd93, %rd87;
	st.global.u32 	[%rd96], %r114;
	add.s32 	%r121, %r121, 4;
$L__BB1_10:
	setp.eq.s32 	%p10, %r14, 0;
	@%p10 bra 	$L__BB1_13;
	mad.lo.s32 	%r124, %r121, %r23, %r1;
	neg.s32 	%r123, %r14;
$L__BB1_12:
	.pragma "nounroll";
	mul.wide.s32 	%rd97, %r124, 4;
	add.s64 	%rd98, %rd3, %rd97;
	ld.global.u32 	%r115, [%rd98];
	add.s64 	%rd99, %rd2, %rd97;
	ld.global.u32 	%r116, [%rd99];
	add.s32 	%r117, %r116, %r115;
	add.s64 	%rd100, %rd1, %rd97;
	st.global.u32 	[%rd100], %r117;
	add.s32 	%r124, %r124, %r23;
	add.s32 	%r123, %r123, 1;
	setp.ne.s32 	%p11, %r123, 0;
	@%p11 bra 	$L__BB1_12;
$L__BB1_13:
	ret;

}
	// .globl	_Z17sumMatrixOnGPUMixPiS_S_ii
.visible .entry _Z17sumMatrixOnGPUMixPiS_S_ii(
	.param .u64 .ptr .align 1 _Z17sumMatrixOnGPUMixPiS_S_ii_param_0,
	.param .u64 .ptr .align 1 _Z17sumMatrixOnGPUMixPiS_S_ii_param_1,
	.param .u64 .ptr .align 1 _Z17sumMatrixOnGPUMixPiS_S_ii_param_2,
	.param .u32 _Z17sumMatrixOnGPUMixPiS_S_ii_param_3,
	.param .u32 _Z17sumMatrixOnGPUMixPiS_S_ii_param_4
)
{
	.reg .pred 	%p<4>;
	.reg .b32 	%r<12>;
	.reg .b64 	%rd<11>;

	ld.param.u64 	%rd1, [_Z17sumMatrixOnGPUMixPiS_S_ii_param_0];
	ld.param.u64 	%rd2, [_Z17sumMatrixOnGPUMixPiS_S_ii_param_1];
	ld.param.u64 	%rd3, [_Z17sumMatrixOnGPUMixPiS_S_ii_param_2];
	ld.param.u32 	%r2, [_Z17sumMatrixOnGPUMixPiS_S_ii_param_3];
	ld.param.u32 	%r3, [_Z17sumMatrixOnGPUMixPiS_S_ii_param_4];
	mov.u32 	%r4, %ctaid.x;
	mov.u32 	%r5, %ntid.x;
	mov.u32 	%r6, %tid.x;
	mad.lo.s32 	%r7, %r4, %r5, %r6;
	mov.u32 	%r8, %ctaid.y;
	mad.lo.s32 	%r1, %r2, %r8, %r7;
	setp.ge.u32 	%p1, %r7, %r2;
	setp.ge.u32 	%p2, %r8, %r3;
	or.pred  	%p3, %p1, %p2;
	@%p3 bra 	$L__BB2_2;
	cvta.to.global.u64 	%rd4, %rd1;
	cvta.to.global.u64 	%rd5, %rd2;
	cvta.to.global.u64 	%rd6, %rd3;
	mul.wide.s32 	%rd7, %r1, 4;
	add.s64 	%rd8, %rd4, %rd7;
	ld.global.u32 	%r9, [%rd8];
	add.s64 	%rd9, %rd5, %rd7;
	ld.global.u32 	%r10, [%rd9];
	add.s32 	%r11, %r10, %r9;
	add.s64 	%rd10, %rd6, %rd7;
	st.global.u32 	[%rd10], %r11;
$L__BB2_2:
	ret;

}


// ===== COMPILED SASS (sm_100) =====

	.target	sm_100

	.elftype	@"ET_EXEC"


//--------------------- .note.nv.tkinfo           --------------------------
	.section	.note.nv.tkinfo,"",@"SHT_NOTE"
	.sectionflags	@"SHF_NOTE_NV_TKINFO"
	.tkinfo
        /*0018*/ 	.word	0x00000002
        /*0030*/ 	.string	""
        /*0030*/ 	.string	"ptxas"
        /*0030*/ 	.string	"Cuda compilation tools, release 13.0, V13.0.88"
        /*0030*/ 	.string	"Build cuda_13.0.r13.0/compiler.36424714_0"
        /*0030*/ 	.string	"-arch sm_100 -m 64 "



//--------------------- .note.nv.cuinfo           --------------------------
	.section	.note.nv.cuinfo,"",@"SHT_NOTE"
	.sectionflags	@"SHF_NOTE_NV_CUINFO"
        /*0018*/ 	.short	0x0002
        /*001a*/ 	.short	0x0064
        /*001c*/ 	.short	0x0082
	.zero		2


//--------------------- .nv.info                  --------------------------
	.section	.nv.info,"",@"SHT_CUDA_INFO"
	.align	4


	//----- nvinfo : EIATTR_REGCOUNT
	.align		4
        /*0000*/ 	.byte	0x04, 0x2f
        /*0002*/ 	.short	(.L_1 - .L_0)
	.align		4
.L_0:
        /*0004*/ 	.word	index@(_Z14sumMatrixOnGPUPiS_S_ii)
        /*0008*/ 	.word	0x0000000c


	//----- nvinfo : EIATTR_FRAME_SIZE
	.align		4
.L_1:
        /*000c*/ 	.byte	0x04, 0x11
        /*000e*/ 	.short	(.L_3 - .L_2)
	.align		4
.L_2:
        /*0010*/ 	.word	index@(_Z14sumMatrixOnGPUPiS_S_ii)
        /*0014*/ 	.word	0x00000000


	//----- nvinfo : EIATTR_REGCOUNT
	.align		4
.L_3:
        /*0018*/ 	.byte	0x04, 0x2f
        /*001a*/ 	.short	(.L_5 - .L_4)
	.align		4
.L_4:
        /*001c*/ 	.word	index@(_Z16sumMatrixOnGPU1DPiS_S_ii)
        /*0020*/ 	.word	0x0000001e


	//----- nvinfo : EIATTR_FRAME_SIZE
	.align		4
.L_5:
        /*0024*/ 	.byte	0x04, 0x11
        /*0026*/ 	.short	(.L_7 - .L_6)
	.align		4
.L_6:
        /*0028*/ 	.word	index@(_Z16sumMatrixOnGPU1DPiS_S_ii)
        /*002c*/ 	.word	0x00000000


	//----- nvinfo : EIATTR_REGCOUNT
	.align		4
.L_7:
        /*0030*/ 	.byte	0x04, 0x2f
        /*0032*/ 	.short	(.L_9 - .L_8)
	.align		4
.L_8:
        /*0034*/ 	.word	index@(_Z17sumMatrixOnGPUMixPiS_S_ii)
        /*0038*/ 	.word	0x0000000c


	//----- nvinfo : EIATTR_FRAME_SIZE
	.align		4
.L_9:
        /*003c*/ 	.byte	0x04, 0x11
        /*003e*/ 	.short	(.L_11 - .L_10)
	.align		4
.L_10:
        /*0040*/ 	.word	index@(_Z17sumMatrixOnGPUMixPiS_S_ii)
        /*0044*/ 	.word	0x00000000


	//----- nvinfo : EIATTR_MIN_STACK_SIZE
	.align		4
.L_11:
        /*0048*/ 	.byte	0x04, 0x12
        /*004a*/ 	.short	(.L_13 - .L_12)
	.align		4
.L_12:
        /*004c*/ 	.word	index@(_Z17sumMatrixOnGPUMixPiS_S_ii)
        /*0050*/ 	.word	0x00000000


	//----- nvinfo : EIATTR_MIN_STACK_SIZE
	.align		4
.L_13:
        /*0054*/ 	.byte	0x04, 0x12
        /*0056*/ 	.short	(.L_15 - .L_14)
	.align		4
.L_14:
        /*0058*/ 	.word	index@(_Z16sumMatrixOnGPU1DPiS_S_ii)
        /*005c*/ 	.word	0x00000000


	//----- nvinfo : EIATTR_MIN_STACK_SIZE
	.align		4
.L_15:
        /*0060*/ 	.byte	0x04, 0x12
        /*0062*/ 	.short	(.L_17 - .L_16)
	.align		4
.L_16:
        /*0064*/ 	.word	index@(_Z14sumMatrixOnGPUPiS_S_ii)
        /*0068*/ 	.word	0x00000000
.L_17:


//--------------------- .nv.compat                --------------------------
	.section	.nv.compat,"",@"SHT_CUDA_COMPAT_INFO"
	.align	4
        /*0000*/ 	.byte	0x02, 0x09, 0x00, 0x00, 0x02, 0x02, 0x01, 0x00, 0x02, 0x05, 0x05, 0x00, 0x03, 0x07, 0x01, 0x01
        /*0010*/ 	.byte	0x02, 0x03, 0x00, 0x00, 0x02, 0x06, 0x01, 0x00, 0x04, 0x0b, 0x08, 0x00, 0x09, 0x00, 0x00, 0x00
        /*0020*/ 	.byte	0x00, 0x00, 0x00, 0x00


//--------------------- .nv.info._Z17sumMatrixOnGPUMixPiS_S_ii --------------------------
	.section	.nv.info._Z17sumMatrixOnGPUMixPiS_S_ii,"",@"SHT_CUDA_INFO"
	.sectionflags	@""
	.align	4


	//----- nvinfo : EIATTR_CUDA_API_VERSION
	.align		4
        /*0000*/ 	.byte	0x04, 0x37
        /*0002*/ 	.short	(.L_19 - .L_18)
.L_18:
        /*0004*/ 	.word	0x00000082


	//----- nvinfo : EIATTR_KPARAM_INFO
	.align		4
.L_19:
        /*0008*/ 	.byte	0x04, 0x17
        /*000a*/ 	.short	(.L_21 - .L_20)
.L_20:
        /*000c*/ 	.word	0x00000000
        /*0010*/ 	.short	0x0004
        /*0012*/ 	.short	0x001c
        /*0014*/ 	.byte	0x00, 0xf0, 0x11, 0x00


	//----- nvinfo : EIATTR_KPARAM_INFO
	.align		4
.L_21:
        /*0018*/ 	.byte	0x04, 0x17
        /*001a*/ 	.short	(.L_23 - .L_22)
.L_22:
        /*001c*/ 	.word	0x00000000
        /*0020*/ 	.short	0x0003
        /*0022*/ 	.short	0x0018
        /*0024*/ 	.byte	0x00, 0xf0, 0x11, 0x00


	//----- nvinfo : EIATTR_KPARAM_INFO
	.align		4
.L_23:
        /*0028*/ 	.byte	0x04, 0x17
        /*002a*/ 	.short	(.L_25 - .L_24)
.L_24:
        /*002c*/ 	.word	0x00000000
        /*0030*/ 	.short	0x0002
        /*0032*/ 	.short	0x0010
        /*0034*/ 	.byte	0x00, 0xf5, 0x21, 0x00


	//----- nvinfo : EIATTR_KPARAM_INFO
	.align		4
.L_25:
        /*0038*/ 	.byte	0x04, 0x17
        /*003a*/ 	.short	(.L_27 - .L_26)
.L_26:
        /*003c*/ 	.word	0x00000000
        /*0040*/ 	.short	0x0001
        /*0042*/ 	.short	0x0008
        /*0044*/ 	.byte	0x00, 0xf5, 0x21, 0x00


	//----- nvinfo : EIATTR_KPARAM_INFO
	.align		4
.L_27:
        /*0048*/ 	.byte	0x04, 0x17
        /*004a*/ 	.short	(.L_29 - .L_28)
.L_28:
        /*004c*/ 	.word	0x00000000
        /*0050*/ 	.short	0x0000
        /*0052*/ 	.short	0x0000
        /*0054*/ 	.byte	0x00, 0xf5, 0x21, 0x00


	//----- nvinfo : EIATTR_SPARSE_MMA_MASK
	.align		4
.L_29:
        /*0058*/ 	.byte	0x03, 0x50
        /*005a*/ 	.short	0x0000


	//----- nvinfo : EIATTR_MAXREG_COUNT
	.align		4
        /*005c*/ 	.byte	0x03, 0x1b
        /*005e*/ 	.short	0x00ff


	//----- nvinfo : EIATTR_MERCURY_ISA_VERSION
	.align		4
        /*0060*/ 	.byte	0x03, 0x5f
        /*0062*/ 	.short	0x0101


	//----- nvinfo : EIATTR_VRC_CTA_INIT_COUNT
	.align		4
        /*0064*/ 	.byte	0x02, 0x4a
	.zero		1
	.zero		1


	//----- nvinfo : EIATTR_EXIT_INSTR_OFFSETS
	.align		4
        /*0068*/ 	.byte	0x04, 0x1c
        /*006a*/ 	.short	(.L_31 - .L_30)


	//   ....[0]....
.L_30:
        /*006c*/ 	.word	0x000000a0


	//   ....[1]....
        /*0070*/ 	.word	0x00000160


	//----- nvinfo : EIATTR_CBANK_PARAM_SIZE
	.align		4
.L_31:
        /*0074*/ 	.byte	0x03, 0x19
        /*0076*/ 	.short	0x0020


	//----- nvinfo : EIATTR_PARAM_CBANK
	.align		4
        /*0078*/ 	.byte	0x04, 0x0a
        /*007a*/ 	.short	(.L_33 - .L_32)
	.align		4
.L_32:
        /*007c*/ 	.word	index@(.nv.constant0._Z17sumMatrixOnGPUMixPiS_S_ii)
        /*0080*/ 	.short	0x0380
        /*0082*/ 	.short	0x0020


	//----- nvinfo : EIATTR_SW_WAR
	.align		4
.L_33:
        /*0084*/ 	.byte	0x04, 0x36
        /*0086*/ 	.short	(.L_35 - .L_34)
.L_34:
        /*0088*/ 	.word	0x00000008
.L_35:


//--------------------- .nv.info._Z16sumMatrixOnGPU1DPiS_S_ii --------------------------
	.section	.nv.info._Z16sumMatrixOnGPU1DPiS_S_ii,"",@"SHT_CUDA_INFO"
	.sectionflags	@""
	.align	4


	//----- nvinfo : EIATTR_CUDA_API_VERSION
	.align		4
        /*0000*/ 	.byte	0x04, 0x37
        /*0002*/ 	.short	(.L_37 - .L_36)
.L_36:
        /*0004*/ 	.word	0x00000082


	//----- nvinfo : EIATTR_KPARAM_INFO
	.align		4
.L_37:
        /*0008*/ 	.byte	0x04, 0x17
        /*000a*/ 	.short	(.L_39 - .L_38)
.L_38:
        /*000c*/ 	.word	0x00000000
        /*0010*/ 	.short	0x0004
        /*0012*/ 	.short	0x001c
        /*0014*/ 	.byte	0x00, 0xf0, 0x11, 0x00


	//----- nvinfo : EIATTR_KPARAM_INFO
	.align		4
.L_39:
        /*0018*/ 	.byte	0x04, 0x17
        /*001a*/ 	.short	(.L_41 - .L_40)
.L_40:
        /*001c*/ 	.word	0x00000000
        /*0020*/ 	.short	0x0003
        /*0022*/ 	.short	0x0018
        /*0024*/ 	.byte	0x00, 0xf0, 0x11, 0x00


	//----- nvinfo : EIATTR_KPARAM_INFO
	.align		4
.L_41:
        /*0028*/ 	.byte	0x04, 0x17
        /*002a*/ 	.short	(.L_43 - .L_42)
.L_42:
        /*002c*/ 	.word	0x00000000
        /*0030*/ 	.short	0x0002
        /*0032*/ 	.short	0x0010
        /*0034*/ 	.byte	0x00, 0xf5, 0x21, 0x00


	//----- nvinfo : EIATTR_KPARAM_INFO
	.align		4
.L_43:
        /*0038*/ 	.byte	0x04, 0x17
        /*003a*/ 	.short	(.L_45 - .L_44)
.L_44:
        /*003c*/ 	.word	0x00000000
        /*0040*/ 	.short	0x0001
        /*0042*/ 	.short	0x0008
        /*0044*/ 	.byte	0x00, 0xf5, 0x21, 0x00


	//----- nvinfo : EIATTR_KPARAM_INFO
	.align		4
.L_45:
        /*0048*/ 	.byte	0x04, 0x17
        /*004a*/ 	.short	(.L_47 - .L_46)
.L_46:
        /*004c*/ 	.word	0x00000000
        /*0050*/ 	.short	0x0000
        /*0052*/ 	.short	0x0000
        /*0054*/ 	.byte	0x00, 0xf5, 0x21, 0x00


	//----- nvinfo : EIATTR_SPARSE_MMA_MASK
	.align		4
.L_47:
        /*0058*/ 	.byte	0x03, 0x50
        /*005a*/ 	.short	0x0000


	//----- nvinfo : EIATTR_MAXREG_COUNT
	.align		4
        /*005c*/ 	.byte	0x03, 0x1b
        /*005e*/ 	.short	0x00ff


	//----- nvinfo : EIATTR_MERCURY_ISA_VERSION
	.align		4
        /*0060*/ 	.byte	0x03, 0x5f
        /*0062*/ 	.short	0x0101


	//----- nvinfo : EIATTR_VRC_CTA_INIT_COUNT
	.align		4
        /*0064*/ 	.byte	0x02, 0x4a
	.zero		1
	.zero		1


	//----- nvinfo : EIATTR_EXIT_INSTR_OFFSETS
	.align		4
        /*0068*/ 	.byte	0x04, 0x1c
        /*006a*/ 	.short	(.L_49 - .L_48)


	//   ....[0]....
.L_48:
        /*006c*/ 	.word	0x00000080


	//   ....[1]....
        /*0070*/ 	.word	0x00000890


	//   ....[2]....
        /*0074*/ 	.word	0x00000cb0


	//   ....[3]....
        /*0078*/ 	.word	0x00000f10


	//   ....[4]....
        /*007c*/ 	.word	0x00001020


	//----- nvinfo : EIATTR_CBANK_PARAM_SIZE
	.align		4
.L_49:
        /*0080*/ 	.byte	0x03, 0x19
        /*0082*/ 	.short	0x0020


	//----- nvinfo : EIATTR_PARAM_CBANK
	.align		4
        /*0084*/ 	.byte	0x04, 0x0a
        /*0086*/ 	.short	(.L_51 - .L_50)
	.align		4
.L_50:
        /*0088*/ 	.word	index@(.nv.constant0._Z16sumMatrixOnGPU1DPiS_S_ii)
        /*008c*/ 	.short	0x0380
        /*008e*/ 	.short	0x0020


	//----- nvinfo : EIATTR_SW_WAR
	.align		4
.L_51:
        /*0090*/ 	.byte	0x04, 0x36
        /*0092*/ 	.short	(.L_53 - .L_52)
.L_52:
        /*0094*/ 	.word	0x00000008
.L_53:


//--------------------- .nv.info._Z14sumMatrixOnGPUPiS_S_ii --------------------------
	.section	.nv.info._Z14sumMatrixOnGPUPiS_S_ii,"",@"SHT_CUDA_INFO"
	.sectionflags	@""
	.align	4


	//----- nvinfo : EIATTR_CUDA_API_VERSION
	.align		4
        /*0000*/ 	.byte	0x04, 0x37
        /*0002*/ 	.short	(.L_55 - .L_54)
.L_54:
        /*0004*/ 	.word	0x00000082


	//----- nvinfo : EIATTR_KPARAM_INFO
	.align		4
.L_55:
        /*0008*/ 	.byte	0x04, 0x17
        /*000a*/ 	.short	(.L_57 - .L_56)
.L_56:
        /*000c*/ 	.word	0x00000000
        /*0010*/ 	.short	0x0004
        /*0012*/ 	.short	0x001c
        /*0014*/ 	.byte	0x00, 0xf0, 0x11, 0x00


	//----- nvinfo : EIATTR_KPARAM_INFO
	.align		4
.L_57:
        /*0018*/ 	.byte	0x04, 0x17
        /*001a*/ 	.short	(.L_59 - .L_58)
.L_58:
        /*001c*/ 	.word	0x00000000
        /*0020*/ 	.short	0x0003
        /*0022*/ 	.short	0x0018
        /*0024*/ 	.byte	0x00, 0xf0, 0x11, 0x00


	//----- nvinfo : EIATTR_KPARAM_INFO
	.align		4
.L_59:
        /*0028*/ 	.byte	0x04, 0x17
        /*002a*/ 	.short	(.L_61 - .L_60)
.L_60:
        /*002c*/ 	.word	0x00000000
        /*0030*/ 	.short	0x0002
        /*0032*/ 	.short	0x0010
        /*0034*/ 	.byte	0x00, 0xf5, 0x21, 0x00


	//----- nvinfo : EIATTR_KPARAM_INFO
	.align		4
.L_61:
        /*0038*/ 	.byte	0x04, 0x17
        /*003a*/ 	.short	(.L_63 - .L_62)
.L_62:
        /*003c*/ 	.word	0x00000000
        /*0040*/ 	.short	0x0001
        /*0042*/ 	.short	0x0008
        /*0044*/ 	.byte	0x00, 0xf5, 0x21, 0x00


	//----- nvinfo : EIATTR_KPARAM_INFO
	.align		4
.L_63:
        /*0048*/ 	.byte	0x04, 0x17
        /*004a*/ 	.short	(.L_65 - .L_64)
.L_64:
        /*004c*/ 	.word	0x00000000
        /*0050*/ 	.short	0x0000
        /*0052*/ 	.short	0x0000
        /*0054*/ 	.byte	0x00, 0xf5, 0x21, 0x00


	//----- nvinfo : EIATTR_SPARSE_MMA_MASK
	.align		4
.L_65:
        /*0058*/ 	.byte	0x03, 0x50
        /*005a*/ 	.short	0x0000


	//----- nvinfo : EIATTR_MAXREG_COUNT
	.align		4
        /*005c*/ 	.byte	0x03, 0x1b
        /*005e*/ 	.short	0x00ff


	//----- nvinfo : EIATTR_MERCURY_ISA_VERSION
	.align		4
        /*0060*/ 	.byte	0x03, 0x5f
        /*0062*/ 	.short	0x0101


	//----- nvinfo : EIATTR_VRC_CTA_INIT_COUNT
	.align		4
        /*0064*/ 	.byte	0x02, 0x4a
	.zero		1
	.zero		1


	//----- nvinfo : EIATTR_EXIT_INSTR_OFFSETS
	.align		4
        /*0068*/ 	.byte	0x04, 0x1c
        /*006a*/ 	.short	(.L_67 - .L_66)


	//   ....[0]....
.L_66:
        /*006c*/ 	.word	0x000000d0


	//   ....[1]....
        /*0070*/ 	.word	0x00000190


	//----- nvinfo : EIATTR_CBANK_PARAM_SIZE
	.align		4
.L_67:
        /*0074*/ 	.byte	0x03, 0x19
        /*0076*/ 	.short	0x0020


	//----- nvinfo : EIATTR_PARAM_CBANK
	.align		4
        /*0078*/ 	.byte	0x04, 0x0a
        /*007a*/ 	.short	(.L_69 - .L_68)
	.align		4
.L_68:
        /*007c*/ 	.word	index@(.nv.constant0._Z14sumMatrixOnGPUPiS_S_ii)
        /*0080*/ 	.short	0x0380
        /*0082*/ 	.short	0x0020


	//----- nvinfo : EIATTR_SW_WAR
	.align		4
.L_69:
        /*0084*/ 	.byte	0x04, 0x36
        /*0086*/ 	.short	(.L_71 - .L_70)
.L_70:
        /*0088*/ 	.word	0x00000008
.L_71:


//--------------------- .nv.callgraph             --------------------------
	.section	.nv.callgraph,"",@"SHT_CUDA_CALLGRAPH"
	.align	4
	.sectionentsize	8
	.align		4
        /*0000*/ 	.word	0x00000000
	.align		4
        /*0004*/ 	.word	0xffffffff
	.align		4
        /*0008*/ 	.word	0x00000000
	.align		4
        /*000c*/ 	.word	0xfffffffe
	.align		4
        /*0010*/ 	.word	0x00000000
	.align		4
        /*0014*/ 	.word	0xfffffffd
	.align		4
        /*0018*/ 	.word	0x00000000
	.align		4
        /*001c*/ 	.word	0xfffffffc


//--------------------- .text._Z17sumMatrixOnGPUMixPiS_S_ii --------------------------
	.section	.text._Z17sumMatrixOnGPUMixPiS_S_ii,"ax",@progbits
	.align	128
        .global         _Z17sumMatrixOnGPUMixPiS_S_ii
        .type           _Z17sumMatrixOnGPUMixPiS_S_ii,@function
        .size           _Z17sumMatrixOnGPUMixPiS_S_ii,(.L_x_8 - _Z17sumMatrixOnGPUMixPiS_S_ii)
        .other          _Z17sumMatrixOnGPUMixPiS_S_ii,@"STO_CUDA_ENTRY STV_DEFAULT"
_Z17sumMatrixOnGPUMixPiS_S_ii:
.text._Z17sumMatrixOnGPUMixPiS_S_ii:
[----:B------:R-:W-:Y:S01]  /*0000*/  LDC R1, c[0x0][0x37c] ;  /* 0x0000df00ff017b82 */ /* 0x000fe20000000800 */
[----:B------:R-:W0:Y:S07]  /*0010*/  S2R R0, SR_TID.X ;  /* 0x0000000000007919 */ /* 0x000e2e0000002100 */
[----:B------:R-:W0:Y:S08]  /*0020*/  S2UR UR4, SR_CTAID.X ;  /* 0x00000000000479c3 */ /* 0x000e300000002500 */
[----:B------:R-:W0:Y:S08]  /*0030*/  LDC R3, c[0x0][0x360] ;  /* 0x0000d800ff037b82 */ /* 0x000e300000000800 */
[----:B------:R-:W1:Y:S08]  /*0040*/  S2UR UR5, SR_CTAID.Y ;  /* 0x00000000000579c3 */ /* 0x000e700000002600 */
[----:B------:R-:W1:Y:S01]  /*0050*/  LDC.64 R4, c[0x0][0x398] ;  /* 0x0000e600ff047b82 */ /* 0x000e620000000a00 */
[----:B0-----:R-:W-:Y:S01]  /*0060*/  IMAD R3, R3, UR4, R0 ;  /* 0x0000000403037c24 */ /* 0x001fe2000f8e0200 */
[----:B-1----:R-:W-:-:S03]  /*0070*/  ISETP.LE.U32.AND P0, PT, R5, UR5, PT ;  /* 0x0000000505007c0c */ /* 0x002fc6000bf03070 */
[----:B------:R-:W-:Y:S01]  /*0080*/  IMAD R9, R4, UR5, R3 ;  /* 0x0000000504097c24 */ /* 0x000fe2000f8e0203 */
[----:B------:R-:W-:-:S13]  /*0090*/  ISETP.GE.U32.OR P0, PT, R3, R4, P0 ;  /* 0x000000040300720c */ /* 0x000fda0000706470 */
[----:B------:R-:W-:Y:S05]  /*00a0*/  @P0 EXIT ;  /* 0x000000000000094d */ /* 0x000fea0003800000 */
[----:B------:R-:W0:Y:S01]  /*00b0*/  LDC.64 R2, c[0x0][0x380] ;  /* 0x0000e000ff027b82 */ /* 0x000e220000000a00 */
[----:B------:R-:W1:Y:S07]  /*00c0*/  LDCU.64 UR4, c[0x0][0x358] ;  /* 0x00006b00ff0477ac */ /* 0x000e6e0008000a00 */
[----:B------:R-:W2:Y:S08]  /*00d0*/  LDC.64 R4, c[0x0][0x388] ;  /* 0x0000e200ff047b82 */ /* 0x000eb00000000a00 */
[----:B------:R-:W3:Y:S01]  /*00e0*/  LDC.64 R6, c[0x0][0x390] ;  /* 0x0000e400ff067b82 */ /* 0x000ee20000000a00 */
[----:B0-----:R-:W-:-:S06]  /*00f0*/  IMAD.WIDE R2, R9, 0x4, R2 ;  /* 0x0000000409027825 */ /* 0x001fcc00078e0202 */
[----:B-1----:R-:W4:Y:S01]  /*0100*/  LDG.E R2, desc[UR4][R2.64] ;  /* 0x0000000402027981 */ /* 0x002f22000c1e1900 */
[----:B--2---:R-:W-:-:S06]  /*0110*/  IMAD.WIDE R4, R9, 0x4, R4 ;  /* 0x0000000409047825 */ /* 0x004fcc00078e0204 */
[----:B------:R-:W4:Y:S01]  /*0120*/  LDG.E R5, desc[UR4][R4.64] ;  /* 0x0000000404057981 */ /* 0x000f22000c1e1900 */
[----:B---3--:R-:W-:Y:S01]  /*0130*/  IMAD.WIDE R6, R9, 0x4, R6 ;  /* 0x0000000409067825 */ /* 0x008fe200078e0206 */
[----:B----4-:R-:W-:-:S05]  /*0140*/  IADD3 R9, PT, PT, R2, R5, RZ ;  /* 0x0000000502097210 */ /* 0x010fca0007ffe0ff */
[----:B------:R-:W-:Y:S01]  /*0150*/  STG.E desc[UR4][R6.64], R9 ;  /* 0x0000000906007986 */ /* 0x000fe2000c101904 */
[----:B------:R-:W-:Y:S05]  /*0160*/  EXIT ;  /* 0x000000000000794d */ /* 0x000fea0003800000 */
.L_x_0:
[----:B------:R-:W-:-:S00]  /*0170*/  BRA `(.L_x_0) ;  /* 0xfffffffc00fc7947 */ /* 0x000fc0000383ffff */
[----:B------:R-:W-:-:S00]  /*0180*/  NOP ;  /* 0x0000000000007918 */ /* 0x000fc00000000000 */
[----:B------:R-:W-:-:S00]  /*0190*/  NOP ;  /* 0x0000000000007918 */ /* 0x000fc00000000000 */
[----:B------:R-:W-:-:S00]  /*01a0*/  NOP ;  /* 0x0000000000007918 */ /* 0x000fc00000000000 */
[----:B------:R-:W-:-:S00]  /*01b0*/  NOP ;  /* 0x0000000000007918 */ /* 0x000fc00000000000 */
[----:B------:R-:W-:-:S00]  /*01c0*/  NOP ;  /* 0x0000000000007918 */ /* 0x000fc00000000000 */
[----:B------:R-:W-:-:S00]  /*01d0*/  NOP ;  /* 0x0000000000007918 */ /* 0x000fc00000000000 */
[----:B------:R-:W-:-:S00]  /*01e0*/  NOP ;  /* 0x0000000000007918 */ /* 0x000fc00000000000 */
[----:B------:R-:W-:-:S00]  /*01f0*/  NOP ;  /* 0x0000000000007918 */ /* 0x000fc00000000000 */
.L_x_8:


//--------------------- .text._Z16sumMatrixOnGPU1DPiS_S_ii --------------------------
	.section	.text._Z16sumMatrixOnGPU1DPiS_S_ii,"ax",@progbits
	.align	128
        .global         _Z16sumMatrixOnGPU1DPiS_S_ii
        .type           _Z16sumMatrixOnGPU1DPiS_S_ii,@function
        .size           _Z16sumMatrixOnGPU1DPiS_S_ii,(.L_x_9 - _Z16sumMatrixOnGPU1DPiS_S_ii)
        .other          _Z16sumMatrixOnGPU1DPiS_S_ii,@"STO_CUDA_ENTRY STV_DEFAULT"
_Z16sumMatrixOnGPU1DPiS_S_ii:
.text._Z16sumMatrixOnGPU1DPiS_S_ii:
[----:B------:R-:W-:Y:S01]  /*0000*/  LDC R1, c[0x0][0x37c] ;  /* 0x0000df00ff017b82 */ /* 0x000fe20000000800 */
[----:B------:R-:W0:Y:S07]  /*0010*/  S2R R0, SR_TID.X ;  /* 0x0000000000007919 */ /* 0x000e2e0000002100 */
[----:B------:R-:W0:Y:S08]  /*0020*/  S2UR UR4, SR_CTAID.X ;  /* 0x00000000000479c3 */ /* 0x000e300000002500 */
[----:B------:R-:W0:Y:S08]  /*0030*/  LDC R5, c[0x0][0x360] ;  /* 0x0000d800ff057b82 */ /* 0x000e300000000800 */
[----:B------:R-:W1:Y:S01]  /*0040*/  LDC.64 R2, c[0x0][0x398] ;  /* 0x0000e600ff027b82 */ /* 0x000e620000000a00 */
[----:B0-----:R-:W-:Y:S01]  /*0050*/  IMAD R5, R5, UR4, R0 ;  /* 0x0000000405057c24 */ /* 0x001fe2000f8e0200 */
[----:B-1----:R-:W-:-:S04]  /*0060*/  ISETP.GE.AND P0, PT, R3, 0x1, PT ;  /* 0x000000010300780c */ /* 0x002fc80003f06270 */
[----:B------:R-:W-:-:S13]  /*0070*/  ISETP.GE.U32.OR P0, PT, R5, R2, !P0 ;  /* 0x000000020500720c */ /* 0x000fda0004706470 */
[----:B------:R-:W-:Y:S05]  /*0080*/  @P0 EXIT ;  /* 0x000000000000094d */ /* 0x000fea0003800000 */
[C---:B------:R-:W-:Y:S01]  /*0090*/  ISETP.GE.U32.AND P1, PT, R3.reuse, 0x10, PT ;  /* 0x000000100300780c */ /* 0x040fe20003f26070 */
[----:B------:R-:W0:Y:S01]  /*00a0*/  LDCU.64 UR4, c[0x0][0x358] ;  /* 0x00006b00ff0477ac */ /* 0x000e220008000a00 */
[----:B------:R-:W-:Y:S01]  /*00b0*/  LOP3.LUT R6, R3, 0xf, RZ, 0xc0, !PT ;  /* 0x0000000f03067812 */ /* 0x000fe200078ec0ff */
[----:B------:R-:W-:-:S03]  /*00c0*/  HFMA2 R0, -RZ, RZ, 0, 0 ;  /* 0x00000000ff007431 */ /* 0x000fc600000001ff */
[----:B------:R-:W-:-:S07]  /*00d0*/  ISETP.NE.AND P0, PT, R6, RZ, PT ;  /* 0x000000ff0600720c */ /* 0x000fce0003f05270 */
[----:B------:R-:W-:Y:S06]  /*00e0*/  @!P1 BRA `(.L_x_1) ;  /* 0x0000000400e89947 */ /* 0x000fec0003800000 */
[----:B------:R-:W-:Y:S02]  /*00f0*/  LOP3.LUT R0, R3, 0x7ffffff0, RZ, 0xc0, !PT ;  /* 0x7ffffff003007812 */ /* 0x000fe400078ec0ff */
[----:B------:R-:W-:Y:S02]  /*0100*/  MOV R7, R5 ;  /* 0x0000000500077202 */ /* 0x000fe40000000f00 */
[----:B------:R-:W-:-:S07]  /*0110*/  IADD3 R4, PT, PT, -R0, RZ, RZ ;  /* 0x000000ff00047210 */ /* 0x000fce0007ffe1ff */
.L_x_2:
[----:B---3--:R-:W1:Y:S08]  /*0120*/  LDC.64 R16, c[0x0][0x380] ;  /* 0x0000e000ff107b82 */ /* 0x008e700000000a00 */
[----:B------:R-:W2:Y:S08]  /*0130*/  LDC.64 R18, c[0x0][0x388] ;  /* 0x0000e200ff127b82 */ /* 0x000eb00000000a00 */
[----:B------:R-:W3:Y:S01]  /*0140*/  LDC.64 R8, c[0x0][0x390] ;  /* 0x0000e400ff087b82 */ /* 0x000ee20000000a00 */
[----:B-1----:R-:W-:-:S05]  /*0150*/  IMAD.WIDE R16, R7, 0x4, R16 ;  /* 0x0000000407107825 */ /* 0x002fca00078e0210 */
[----:B0-----:R-:W4:Y:S01]  /*0160*/  LDG.E R10, desc[UR4][R16.64] ;  /* 0x00000004100a7981 */ /* 0x001f22000c1e1900 */
[----:B--2---:R-:W-:-:S05]  /*0170*/  IMAD.WIDE R18, R7, 0x4, R18 ;  /* 0x0000000407127825 */ /* 0x004fca00078e0212 */
[----:B------:R-:W4:Y:S01]  /*0180*/  LDG.E R11, desc[UR4][R18.64] ;  /* 0x00000004120b7981 */ /* 0x000f22000c1e1900 */
[----:B------:R-:W-:-:S04]  /*0190*/  IMAD.WIDE R12, R2, 0x4, R16 ;  /* 0x00000004020c7825 */ /* 0x000fc800078e0210 */
[----:B---3--:R-:W-:Y:S01]  /*01a0*/  IMAD.WIDE R8, R7, 0x4, R8 ;  /* 0x0000000407087825 */ /* 0x008fe200078e0208 */
[----:B----4-:R-:W-:-:S03]  /*01b0*/  IADD3 R23, PT, PT, R10, R11, RZ ;  /* 0x0000000b0a177210 */ /* 0x010fc60007ffe0ff */
[C---:B------:R-:W-:Y:S02]  /*01c0*/  IMAD.WIDE R10, R2.reuse, 0x4, R18 ;  /* 0x00000004020a7825 */ /* 0x040fe400078e0212 */
[----:B------:R0:W-:Y:S04]  /*01d0*/  STG.E desc[UR4][R8.64], R23 ;  /* 0x0000001708007986 */ /* 0x0001e8000c101904 */
[----:B------:R-:W2:Y:S04]  /*01e0*/  LDG.E R20, desc[UR4][R12.64] ;  /* 0x000000040c147981 */ /* 0x000ea8000c1e1900 */
[----:B------:R-:W2:Y:S01]  /*01f0*/  LDG.E R21, desc[UR4][R10.64] ;  /* 0x000000040a157981 */ /* 0x000ea2000c1e1900 */
[----:B------:R-:W-:-:S04]  /*0200*/  IMAD.WIDE R14, R2, 0x4, R8 ;  /* 0x00000004020e7825 */ /* 0x000fc800078e0208 */
[----:B------:R-:W-:-:S04]  /*0210*/  IMAD.WIDE R18, R2, 0x4, R12 ;  /* 0x0000000402127825 */ /* 0x000fc800078e020c */
[----:B------:R-:W-:Y:S01]  /*0220*/  IMAD.WIDE R16, R2, 0x4, R10 ;  /* 0x0000000402107825 */ /* 0x000fe200078e020a */
[----:B--2---:R-:W-:-:S05]  /*0230*/  IADD3 R25, PT, PT, R20, R21, RZ ;  /* 0x0000001514197210 */ /* 0x004fca0007ffe0ff */
[----:B------:R1:W-:Y:S04]  /*0240*/  STG.E desc[UR4][R14.64], R25 ;  /* 0x000000190e007986 */ /* 0x0003e8000c101904 */
[----:B------:R-:W2:Y:S04]  /*0250*/  LDG.E R22, desc[UR4][R18.64] ;  /* 0x0000000412167981 */ /* 0x000ea8000c1e1900 */
[----:B------:R-:W2:Y:S01]  /*0260*/  LDG.E R27, desc[UR4][R16.64] ;  /* 0x00000004101b7981 */ /* 0x000ea2000c1e1900 */
[----:B------:R-:W-:-:S04]  /*0270*/  IMAD.WIDE R20, R2, 0x4, R14 ;  /* 0x0000000402147825 */ /* 0x000fc800078e020e */
[----:B------:R-:W-:-:S04]  /*0280*/  IMAD.WIDE R12, R2, 0x4, R18 ;  /* 0x00000004020c7825 */ /* 0x000fc800078e0212 */
[----:B0-----:R-:W-:Y:S01]  /*0290*/  IMAD.WIDE R8, R2, 0x4, R16 ;  /* 0x0000000402087825 */ /* 0x001fe200078e0210 */
[----:B--2---:R-:W-:-:S05]  /*02a0*/  IADD3 R27, PT, PT, R22, R27, RZ ;  /* 0x0000001b161b7210 */ /* 0x004fca0007ffe0ff */
[----:B------:R0:W-:Y:S04]  /*02b0*/  STG.E desc[UR4][R20.64], R27 ;  /* 0x0000001b14007986 */ /* 0x0001e8000c101904 */
[----:B------:R-:W2:Y:S04]  /*02c0*/  LDG.E R22, desc[UR4][R12.64] ;  /* 0x000000040c167981 */ /* 0x000ea8000c1e1900 */
[----:B------:R-:W2:Y:S01]  /*02d0*/  LDG.E R23, desc[UR4][R8.64] ;  /* 0x0000000408177981 */ /* 0x000ea2000c1e1900 */
[----:B------:R-:W-:-:S04]  /*02e0*/  IMAD.WIDE R10, R2, 0x4, R20 ;  /* 0x00000004020a7825 */ /* 0x000fc800078e0214 */
[----:B------:R-:W-:-:S04]  /*02f0*/  IMAD.WIDE R18, R2, 0x4, R12 ;  /* 0x0000000402127825 */ /* 0x000fc800078e020c */
[----:B-1----:R-:W-:Y:S01]  /*0300*/  IMAD.WIDE R14, R2, 0x4, R8 ;  /* 0x00000004020e7825 */ /* 0x002fe200078e0208 */
[----:B--2---:R-:W-:-:S05]  /*0310*/  IADD3 R23, PT, PT, R22, R23, RZ ;  /* 0x0000001716177210 */ /* 0x004fca0007ffe0ff */
        /* <DEDUP_REMOVED lines=8> */
[----:B------:R-:W3:Y:S04]  /*03a0*/  LDG.E R22, desc[UR4][R12.64] ;  /* 0x000000040c167981 */ /* 0x000ee8000c1e1900 */
[----:B0-----:R-:W3:Y:S01]  /*03b0*/  LDG.E R27, desc[UR4][R8.64] ;  /* 0x00000004081b7981 */ /* 0x001ee2000c1e1900 */
[----:B------:R-:W-:-:S04]  /*03c0*/  IMAD.WIDE R20, R2, 0x4, R16 ;  /* 0x0000000402147825 */ /* 0x000fc800078e0210 */
[----:B------:R-:W-:-:S04]  /*03d0*/  IMAD.WIDE R18, R2, 0x4, R12 ;  /* 0x0000000402127825 */ /* 0x000fc800078e020c */
[----:B-1----:R-:W-:Y:S01]  /*03e0*/  IMAD.WIDE R10, R2, 0x4, R8 ;  /* 0x00000004020a7825 */ /* 0x002fe200078e0208 */
[----:B---3--:R-:W-:-:S05]  /*03f0*/  IADD3 R27, PT, PT, R22, R27, RZ ;  /* 0x0000001b161b7210 */ /* 0x008fca0007ffe0ff */
[----:B------:R0:W-:Y:S04]  /*0400*/  STG.E desc[UR4][R20.64], R27 ;  /* 0x0000001b14007986 */ /* 0x0001e8000c101904 */
[----:B------:R-:W3:Y:S04]  /*0410*/  LDG.E R22, desc[UR4][R18.64] ;  /* 0x0000000412167981 */ /* 0x000ee8000c1e1900 */
[----:B------:R-:W3:Y:S01]  /*0420*/  LDG.E R23, desc[UR4][R10.64] ;  /* 0x000000040a177981 */ /* 0x000ee2000c1e1900 */
[----:B------:R-:W-:-:S04]  /*0430*/  IMAD.WIDE R14, R2, 0x4, R20 ;  /* 0x00000004020e7825 */ /* 0x000fc800078e0214 */
[----:B------:R-:W-:-:S04]  /*0440*/  IMAD.WIDE R12, R2, 0x4, R18 ;  /* 0x00000004020c7825 */ /* 0x000fc800078e0212 */
[----:B------:R-:W-:Y:S01]  /*0450*/  IMAD.WIDE R8, R2, 0x4, R10 ;  /* 0x0000000402087825 */ /* 0x000fe200078e020a */
[----:B---3--:R-:W-:-:S05]  /*0460*/  IADD3 R23, PT, PT, R22, R23, RZ ;  /* 0x0000001716177210 */ /* 0x008fca0007ffe0ff */
[----:B------:R1:W-:Y:S04]  /*0470*/  STG.E desc[UR4][R14.64], R23 ;  /* 0x000000170e007986 */ /* 0x0003e8000c101904 */
[----:B------:R-:W3:Y:S04]  /*0480*/  LDG.E R22, desc[UR4][R12.64] ;  /* 0x000000040c167981 */ /* 0x000ee8000c1e1900 */
[----:B--2---:R-:W3:Y:S01]  /*0490*/  LDG.E R25, desc[UR4][R8.64] ;  /* 0x0000000408197981 */ /* 0x004ee2000c1e1900 */
[----:B------:R-:W-:-:S04]  /*04a0*/  IMAD.WIDE R16, R2, 0x4, R14 ;  /* 0x0000000402107825 */ /* 0x000fc800078e020e */
[----:B------:R-:W-:-:S04]  /*04b0*/  IMAD.WIDE R18, R2, 0x4, R12 ;  /* 0x0000000402127825 */ /* 0x000fc800078e020c */
[----:B------:R-:W-:Y:S01]  /*04c0*/  IMAD.WIDE R10, R2, 0x4, R8 ;  /* 0x00000004020a7825 */ /* 0x000fe200078e0208 */
[----:B---3--:R-:W-:-:S05]  /*04d0*/  IADD3 R25, PT, PT, R22, R25, RZ ;  /* 0x0000001916197210 */ /* 0x008fca0007ffe0ff */
[----:B------:R2:W-:Y:S04]  /*04e0*/  STG.E desc[UR4][R16.64], R25 ;  /* 0x0000001910007986 */ /* 0x0005e8000c101904 */
[----:B------:R-:W3:Y:S04]  /*04f0*/  LDG.E R22, desc[UR4][R18.64] ;  /* 0x0000000412167981 */ /* 0x000ee8000c1e1900 */
[----:B0-----:R-:W3:Y:S01]  /*0500*/  LDG.E R27, desc[UR4][R10.64] ;  /* 0x000000040a1b7981 */ /* 0x001ee2000c1e1900 */
[----:B------:R-:W-:-:S04]  /*0510*/  IMAD.WIDE R20, R2, 0x4, R16 ;  /* 0x0000000402147825 */ /* 0x000fc800078e0210 */
[----:B------:R-:W-:-:S04]  /*0520*/  IMAD.WIDE R12, R2, 0x4, R18 ;  /* 0x00000004020c7825 */ /* 0x000fc800078e0212 */
[----:B------:R-:W-:Y:S01]  /*0530*/  IMAD.WIDE R8, R2, 0x4, R10 ;  /* 0x0000000402087825 */ /* 0x000fe200078e020a */
[----:B---3--:R-:W-:-:S05]  /*0540*/  IADD3 R27, PT, PT, R22, R27, RZ ;  /* 0x0000001b161b7210 */ /* 0x008fca0007ffe0ff */
[----:B------:R0:W-:Y:S04]  /*0550*/  STG.E desc[UR4][R20.64], R27 ;  /* 0x0000001b14007986 */ /* 0x0001e8000c101904 */
[----:B------:R-:W3:Y:S04]  /*0560*/  LDG.E R22, desc[UR4][R12.64] ;  /* 0x000000040c167981 */ /* 0x000ee8000c1e1900 */
[----:B-1----:R-:W3:Y:S01]  /*0570*/  LDG.E R23, desc[UR4][R8.64] ;  /* 0x0000000408177981 */ /* 0x002ee2000c1e1900 */
[----:B------:R-:W-:-:S04]  /*0580*/  IMAD.WIDE R14, R2, 0x4, R20 ;  /* 0x00000004020e7825 */ /* 0x000fc800078e0214 */
[----:B--2---:R-:W-:-:S04]  /*0590*/  IMAD.WIDE R16, R2, 0x4, R12 ;  /* 0x0000000402107825 */ /* 0x004fc800078e020c */
[----:B------:R-:W-:Y:S01]  /*05a0*/  IMAD.WIDE R10, R2, 0x4, R8 ;  /* 0x00000004020a7825 */ /* 0x000fe200078e0208 */
[----:B---3--:R-:W-:-:S05]  /*05b0*/  IADD3 R23, PT, PT, R22, R23, RZ ;  /* 0x0000001716177210 */ /* 0x008fca0007ffe0ff */
        /* <DEDUP_REMOVED lines=11> */
[----:B-1----:R-:W-:-:S04]  /*0670*/  IMAD.WIDE R14, R2, 0x4, R12 ;  /* 0x00000004020e7825 */ /* 0x002fc800078e020c */
[----:B------:R-:W-:Y:S01]  /*0680*/  IMAD.WIDE R10, R2, 0x4, R8 ;  /* 0x00000004020a7825 */ /* 0x000fe200078e0208 */
        /* <DEDUP_REMOVED lines=23> */
[----:B------:R-:W2:Y:S04]  /*0800*/  LDG.E R12, desc[UR4][R12.64] ;  /* 0x000000040c0c7981 */ /* 0x000ea8000c1e1900 */
[----:B------:R-:W2:Y:S01]  /*0810*/  LDG.E R9, desc[UR4][R8.64] ;  /* 0x0000000408097981 */ /* 0x000ea2000c1e1900 */
[----:B------:R-:W-:-:S04]  /*0820*/  IADD3 R4, PT, PT, R4, 0x10, RZ ;  /* 0x0000001004047810 */ /* 0x000fc80007ffe0ff */
[----:B------:R-:W-:Y:S01]  /*0830*/  ISETP.NE.AND P1, PT, R4, RZ, PT ;  /* 0x000000ff0400720c */ /* 0x000fe20003f25270 */
[C---:B-1----:R-:W-:Y:S01]  /*0840*/  IMAD.WIDE R16, R2.reuse, 0x4, R20 ;  /* 0x0000000402107825 */ /* 0x042fe200078e0214 */
[----:B------:R-:W-:Y:S02]  /*0850*/  LEA R7, R2, R7, 0x4 ;  /* 0x0000000702077211 */ /* 0x000fe400078e20ff */
[----:B--2---:R-:W-:-:S05]  /*0860*/  IADD3 R19, PT, PT, R12, R9, RZ ;  /* 0x000000090c137210 */ /* 0x004fca0007ffe0ff */
[----:B------:R3:W-:Y:S04]  /*0870*/  STG.E desc[UR4][R16.64], R19 ;  /* 0x0000001310007986 */ /* 0x0007e8000c101904 */
[----:B------:R-:W-:Y:S05]  /*0880*/  @P1 BRA `(.L_x_2) ;  /* 0xfffffff800241947 */ /* 0x000fea000383ffff */
.L_x_1:
[----:B0-----:R-:W-:Y:S05]  /*0890*/  @!P0 EXIT ;  /* 0x000000000000894d */ /* 0x001fea0003800000 */
[----:B------:R-:W-:Y:S02]  /*08a0*/  ISETP.GE.U32.AND P0, PT, R6, 0x8, PT ;  /* 0x000000080600780c */ /* 0x000fe40003f06070 */
[----:B------:R-:W-:-:S04]  /*08b0*/  LOP3.LUT R4, R3, 0x7, RZ, 0xc0, !PT ;  /* 0x0000000703047812 */ /* 0x000fc800078ec0ff */
[----:B------:R-:W-:-:S07]  /*08c0*/  ISETP.NE.AND P1, PT, R4, RZ, PT ;  /* 0x000000ff0400720c */ /* 0x000fce0003f25270 */
[----:B------:R-:W-:Y:S06]  /*08d0*/  @!P0 BRA `(.L_x_3) ;  /* 0x0000000000f48947 */ /* 0x000fec0003800000 */
[----:B------:R-:W0:Y:S01]  /*08e0*/  LDC.64 R6, c[0x0][0x380] ;  /* 0x0000e000ff067b82 */ /* 0x000e220000000a00 */
[----:B------:R-:W-:-:S07]  /*08f0*/  IMAD R13, R0, R2, R5 ;  /* 0x00000002000d7224 */ /* 0x000fce00078e0205 */
[----:B------:R-:W1:Y:S08]  /*0900*/  LDC.64 R8, c[0x0][0x388] ;  /* 0x0000e200ff087b82 */ /* 0x000e700000000a00 */
[----:B------:R-:W2:Y:S01]  /*0910*/  LDC.64 R10, c[0x0][0x390] ;  /* 0x0000e400ff0a7b82 */ /* 0x000ea20000000a00 */
[----:B0-----:R-:W-:-:S05]  /*0920*/  IMAD.WIDE R6, R13, 0x4, R6 ;  /* 0x000000040d067825 */ /* 0x001fca00078e0206 */
[----:B------:R-:W3:Y:S01]  /*0930*/  LDG.E R12, desc[UR4][R6.64] ;  /* 0x00000004060c7981 */ /* 0x000ee2000c1e1900 */
[----:B-1----:R-:W-:-:S05]  /*0940*/  IMAD.WIDE R8, R13, 0x4, R8 ;  /* 0x000000040d087825 */ /* 0x002fca00078e0208 */
[----:B------:R-:W3:Y:S01]  /*0950*/  LDG.E R15, desc[UR4][R8.64] ;  /* 0x00000004080f7981 */ /* 0x000ee2000c1e1900 */
[----:B--2---:R-:W-:Y:S01]  /*0960*/  IMAD.WIDE R10, R13, 0x4, R10 ;  /* 0x000000040d0a7825 */ /* 0x004fe200078e020a */
[----:B---3--:R-:W-:-:S03]  /*0970*/  IADD3 R21, PT, PT, R12, R15, RZ ;  /* 0x0000000f0c157210 */ /* 0x008fc60007ffe0ff */
[----:B------:R-:W-:-:S04]  /*0980*/  IMAD.WIDE R12, R2, 0x4, R6 ;  /* 0x00000004020c7825 */ /* 0x000fc800078e0206 */
[C---:B------:R-:W-:Y:S01]  /*0990*/  IMAD.WIDE R14, R2.reuse, 0x4, R8 ;  /* 0x00000004020e7825 */ /* 0x040fe200078e0208 */
        /* <DEDUP_REMOVED lines=11> */
[----:B0-----:R-:W-:-:S04]  /*0a50*/  IMAD.WIDE R10, R2, 0x4, R6 ;  /* 0x00000004020a7825 */ /* 0x001fc800078e0206 */
[----:B------:R-:W-:Y:S01]  /*0a60*/  IMAD.WIDE R12, R2, 0x4, R8 ;  /* 0x00000004020c7825 */ /* 0x000fe200078e0208 */
        /* <DEDUP_REMOVED lines=10> */
[----:B-1----:R-:W3:Y:S01]  /*0b10*/  LDG.E R23, desc[UR4][R8.64] ;  /* 0x0000000408177981 */ /* 0x002ee2000c1e1900 */
        /* <DEDUP_REMOVED lines=19> */
[----:B------:R-:W0:Y:S04]  /*0c50*/  LDG.E R10, desc[UR4][R10.64] ;  /* 0x000000040a0a7981 */ /* 0x000e28000c1e1900 */
[----:B------:R-:W0:Y:S01]  /*0c60*/  LDG.E R13, desc[UR4][R12.64] ;  /* 0x000000040c0d7981 */ /* 0x000e22000c1e1900 */
[----:B-1----:R-:W-:Y:S01]  /*0c70*/  IMAD.WIDE R16, R2, 0x4, R14 ;  /* 0x0000000402107825 */ /* 0x002fe200078e020e */
[----:B------:R-:W-:-:S02]  /*0c80*/  IADD3 R0, PT, PT, R0, 0x8, RZ ;  /* 0x0000000800007810 */ /* 0x000fc40007ffe0ff */
[----:B0-----:R-:W-:-:S05]  /*0c90*/  IADD3 R19, PT, PT, R10, R13, RZ ;  /* 0x0000000d0a137210 */ /* 0x001fca0007ffe0ff */
[----:B------:R2:W-:Y:S02]  /*0ca0*/  STG.E desc[UR4][R16.64], R19 ;  /* 0x0000001310007986 */ /* 0x0005e4000c101904 */
.L_x_3:
[----:B------:R-:W-:Y:S05]  /*0cb0*/  @!P1 EXIT ;  /* 0x000000000000994d */ /* 0x000fea0003800000 */
[----:B------:R-:W-:Y:S02]  /*0cc0*/  ISETP.GE.U32.AND P0, PT, R4, 0x4, PT ;  /* 0x000000040400780c */ /* 0x000fe40003f06070 */
[----:B------:R-:W-:-:S04]  /*0cd0*/  LOP3.LUT R3, R3, 0x3, RZ, 0xc0, !PT ;  /* 0x0000000303037812 */ /* 0x000fc800078ec0ff */
[----:B------:R-:W-:-:S07]  /*0ce0*/  ISETP.NE.AND P1, PT, R3, RZ, PT ;  /* 0x000000ff0300720c */ /* 0x000fce0003f25270 */
[----:B------:R-:W-:Y:S06]  /*0cf0*/  @!P0 BRA `(.L_x_4) ;  /* 0x0000000000848947 */ /* 0x000fec0003800000 */
[----:B------:R-:W0:Y:S01]  /*0d00*/  LDC.64 R6, c[0x0][0x380] ;  /* 0x0000e000ff067b82 */ /* 0x000e220000000a00 */
[----:B--2---:R-:W-:-:S07]  /*0d10*/  IMAD R15, R0, R2, R5 ;  /* 0x00000002000f7224 */ /* 0x004fce00078e0205 */
[----:B------:R-:W1:Y:S08]  /*0d20*/  LDC.64 R8, c[0x0][0x388] ;  /* 0x0000e200ff087b82 */ /* 0x000e700000000a00 */
[----:B------:R-:W2:Y:S01]  /*0d30*/  LDC.64 R10, c[0x0][0x390] ;  /* 0x0000e400ff0a7b82 */ /* 0x000ea20000000a00 */
[----:B0-----:R-:W-:-:S05]  /*0d40*/  IMAD.WIDE R6, R15, 0x4, R6 ;  /* 0x000000040f067825 */ /* 0x001fca00078e0206 */
[----:B------:R-:W3:Y:S01]  /*0d50*/  LDG.E R4, desc[UR4][R6.64] ;  /* 0x0000000406047981 */ /* 0x000ee2000c1e1900 */
[----:B-1----:R-:W-:-:S05]  /*0d60*/  IMAD.WIDE R8, R15, 0x4, R8 ;  /* 0x000000040f087825 */ /* 0x002fca00078e0208 */
[----:B------:R-:W3:Y:S01]  /*0d70*/  LDG.E R13, desc[UR4][R8.64] ;  /* 0x00000004080d7981 */ /* 0x000ee2000c1e1900 */
[----:B--2---:R-:W-:-:S04]  /*0d80*/  IMAD.WIDE R10, R15, 0x4, R10 ;  /* 0x000000040f0a7825 */ /* 0x004fc800078e020a */
[----:B------:R-:W-:Y:S01]  /*0d90*/  IMAD.WIDE R14, R2, 0x4, R8 ;  /* 0x00000004020e7825 */ /* 0x000fe200078e0208 */
[----:B---3--:R-:W-:-:S03]  /*0da0*/  IADD3 R21, PT, PT, R4, R13, RZ ;  /* 0x0000000d04157210 */ /* 0x008fc60007ffe0ff */
        /* <DEDUP_REMOVED lines=16> */
[----:B------:R-:W1:Y:S04]  /*0eb0*/  LDG.E R10, desc[UR4][R10.64] ;  /* 0x000000040a0a7981 */ /* 0x000e68000c1e1900 */
[----:B------:R-:W1:Y:S01]  /*0ec0*/  LDG.E R13, desc[UR4][R12.64] ;  /* 0x000000040c0d7981 */ /* 0x000e62000c1e1900 */
[----:B------:R-:W-:Y:S01]  /*0ed0*/  IMAD.WIDE R14, R2, 0x4, R18 ;  /* 0x00000004020e7825 */ /* 0x000fe200078e0212 */
[----:B------:R-:W-:-:S02]  /*0ee0*/  IADD3 R0, PT, PT, R0, 0x4, RZ ;  /* 0x0000000400007810 */ /* 0x000fc40007ffe0ff */
[----:B-1----:R-:W-:-:S05]  /*0ef0*/  IADD3 R17, PT, PT, R10, R13, RZ ;  /* 0x0000000d0a117210 */ /* 0x002fca0007ffe0ff */
[----:B------:R0:W-:Y:S02]  /*0f00*/  STG.E desc[UR4][R14.64], R17 ;  /* 0x000000110e007986 */ /* 0x0001e4000c101904 */
.L_x_4:
[----:B------:R-:W-:Y:S05]  /*0f10*/  @!P1 EXIT ;  /* 0x000000000000994d */ /* 0x000fea0003800000 */
[----:B------:R-:W1:Y:S01]  /*0f20*/  LDC.64 R6, c[0x0][0x390] ;  /* 0x0000e400ff067b82 */ /* 0x000e620000000a00 */
[----:B0-23--:R-:W-:Y:S01]  /*0f30*/  IMAD R17, R0, R2, R5 ;  /* 0x0000000200117224 */ /* 0x00dfe200078e0205 */
[----:B------:R-:W-:-:S06]  /*0f40*/  IADD3 R3, PT, PT, -R3, RZ, RZ ;  /* 0x000000ff03037210 */ /* 0x000fcc0007ffe1ff */
[----:B------:R-:W0:Y:S08]  /*0f50*/  LDC.64 R8, c[0x0][0x380] ;  /* 0x0000e000ff087b82 */ /* 0x000e300000000a00 */
[----:B------:R-:W2:Y:S02]  /*0f60*/  LDC.64 R10, c[0x0][0x388] ;  /* 0x0000e200ff0a7b82 */ /* 0x000ea40000000a00 */
.L_x_5:
[----:B0-----:R-:W-:-:S04]  /*0f70*/  IMAD.WIDE R4, R17, 0x4, R8 ;  /* 0x0000000411047825 */ /* 0x001fc800078e0208 */
[----:B--2---:R-:W-:Y:S02]  /*0f80*/  IMAD.WIDE R12, R17, 0x4, R10 ;  /* 0x00000004110c7825 */ /* 0x004fe400078e020a */
[----:B------:R-:W2:Y:S04]  /*0f90*/  LDG.E R4, desc[UR4][R4.64] ;  /* 0x0000000404047981 */ /* 0x000ea8000c1e1900 */
[----:B------:R-:W2:Y:S01]  /*0fa0*/  LDG.E R13, desc[UR4][R12.64] ;  /* 0x000000040c0d7981 */ /* 0x000ea2000c1e1900 */
[----:B------:R-:W-:Y:S01]  /*0fb0*/  IADD3 R3, PT, PT, R3, 0x1, RZ ;  /* 0x0000000103037810 */ /* 0x000fe20007ffe0ff */
[C---:B-1-3--:R-:W-:Y:S01]  /*0fc0*/  IMAD.WIDE R14, R17.reuse, 0x4, R6 ;  /* 0x00000004110e7825 */ /* 0x04afe200078e0206 */
[----:B------:R-:W-:Y:S02]  /*0fd0*/  IADD3 R17, PT, PT, R17, R2, RZ ;  /* 0x0000000211117210 */ /* 0x000fe40007ffe0ff */
[----:B------:R-:W-:-:S02]  /*0fe0*/  ISETP.NE.AND P0, PT, R3, RZ, PT ;  /* 0x000000ff0300720c */ /* 0x000fc40003f05270 */
[----:B--2---:R-:W-:-:S05]  /*0ff0*/  IADD3 R19, PT, PT, R4, R13, RZ ;  /* 0x0000000d04137210 */ /* 0x004fca0007ffe0ff */
[----:B------:R3:W-:Y:S06]  /*1000*/  STG.E desc[UR4][R14.64], R19 ;  /* 0x000000130e007986 */ /* 0x0007ec000c101904 */
[----:B------:R-:W-:Y:S05]  /*1010*/  @P0 BRA `(.L_x_5) ;  /* 0xfffffffc00d40947 */ /* 0x000fea000383ffff */
[----:B------:R-:W-:Y:S05]  /*1020*/  EXIT ;  /* 0x000000000000794d */ /* 0x000fea0003800000 */
.L_x_6:
        /* <DEDUP_REMOVED lines=13> */
.L_x_9:


//--------------------- .text._Z14sumMatrixOnGPUPiS_S_ii --------------------------
	.section	.text._Z14sumMatrixOnGPUPiS_S_ii,"ax",@progbits
	.align	128
        .global         _Z14sumMatrixOnGPUPiS_S_ii
        .type           _Z14sumMatrixOnGPUPiS_S_ii,@function
        .size           _Z14sumMatrixOnGPUPiS_S_ii,(.L_x_10 - _Z14sumMatrixOnGPUPiS_S_ii)
        .other          _Z14sumMatrixOnGPUPiS_S_ii,@"STO_CUDA_ENTRY STV_DEFAULT"
_Z14sumMatrixOnGPUPiS_S_ii:
.text._Z14sumMatrixOnGPUPiS_S_ii:
[----:B------:R-:W-:Y:S01]  /*0000*/  LDC R1, c[0x0][0x37c] ;  /* 0x0000df00ff017b82 */ /* 0x000fe20000000800 */
[----:B------:R-:W0:Y:S07]  /*0010*/  S2R R2, SR_TID.Y ;  /* 0x0000000000027919 */ /* 0x000e2e0000002200 */
[----:B------:R-:W1:Y:S01]  /*0020*/  LDC R0, c[0x0][0x360] ;  /* 0x0000d800ff007b82 */ /* 0x000e620000000800 */
[----:B------:R-:W2:Y:S01]  /*0030*/  LDCU.64 UR6, c[0x0][0x398] ;  /* 0x00007300ff0677ac */ /* 0x000ea20008000a00 */
[----:B------:R-:W1:Y:S06]  /*0040*/  S2R R5, SR_TID.X ;  /* 0x0000000000057919 */ /* 0x000e6c0000002100 */
[----:B------:R-:W0:Y:S08]  /*0050*/  S2UR UR5, SR_CTAID.Y ;  /* 0x00000000000579c3 */ /* 0x000e300000002600 */
[----:B------:R-:W0:Y:S08]  /*0060*/  LDC R3, c[0x0][0x364] ;  /* 0x0000d900ff037b82 */ /* 0x000e300000000800 */
[----:B------:R-:W1:Y:S01]  /*0070*/  S2UR UR4, SR_CTAID.X ;  /* 0x00000000000479c3 */ /* 0x000e620000002500 */
[----:B0-----:R-:W-:-:S05]  /*0080*/  IMAD R3, R3, UR5, R2 ;  /* 0x0000000503037c24 */ /* 0x001fca000f8e0202 */
[----:B--2---:R-:W-:Y:S01]  /*0090*/  ISETP.GE.U32.AND P0, PT, R3, UR7, PT ;  /* 0x0000000703007c0c */ /* 0x004fe2000bf06070 */
[----:B-1----:R-:W-:-:S04]  /*00a0*/  IMAD R0, R0, UR4, R5 ;  /* 0x0000000400007c24 */ /* 0x002fc8000f8e0205 */
[----:B------:R-:W-:Y:S01]  /*00b0*/  IMAD R9, R3, UR6, R0 ;  /* 0x0000000603097c24 */ /* 0x000fe2000f8e0200 */
[----:B------:R-:W-:-:S13]  /*00c0*/  ISETP.GE.U32.OR P0, PT, R0, UR6, P0 ;  /* 0x0000000600007c0c */ /* 0x000fda0008706470 */
        /* <DEDUP_REMOVED lines=13> */
.L_x_7:
        /* <DEDUP_REMOVED lines=14> */
.L_x_10:


//--------------------- .nv.shared.reserved.0     --------------------------
	.section	.nv.shared.reserved.0,"aw",@nobits
	.weak		__nv_reservedSMEM_offset_0_alias
	.size		__nv_reservedSMEM_offset_0_alias, 0, 64
	.other		__nv_reservedSMEM_offset_0_alias,@"STO_CUDA_RESERVED_SHARED STV_DEFAULT"
__nv_reservedSMEM_offset_0_alias:
	.zero		0
	.zero		64


//--------------------- .nv.constant0._Z17sumMatrixOnGPUMixPiS_S_ii --------------------------
	.section	.nv.constant0._Z17sumMatrixOnGPUMixPiS_S_ii,"a",@progbits
	.sectionflags	@""
	.align	4
.nv.constant0._Z17sumMatrixOnGPUMixPiS_S_ii:
	.zero		928


//--------------------- .nv.constant0._Z16sumMatrixOnGPU1DPiS_S_ii --------------------------
	.section	.nv.constant0._Z16sumMatrixOnGPU1DPiS_S_ii,"a",@progbits
	.sectionflags	@""
	.align	4
.nv.constant0._Z16sumMatrixOnGPU1DPiS_S_ii:
	.zero		928


//--------------------- .nv.constant0._Z14sumMatrixOnGPUPiS_S_ii --------------------------
	.section	.nv.constant0._Z14sumMatrixOnGPUPiS_S_ii,"a",@progbits
	.sectionflags	@""
	.align	4
.nv.constant0._Z14sumMatrixOnGPUPiS_S_ii:
	.zero		928


//--------------------- SYMBOLS --------------------------

	.type		.nv.reservedSmem.offset0,@object
	.size		.nv.reservedSmem.offset0,0x4
